//
// Generated by NVIDIA NVVM Compiler
//
// Compiler Build ID: CL-36424714
// Cuda compilation tools, release 13.0, V13.0.88
// Based on NVVM 20.0.0
//

.version 9.0
.target sm_100
.address_size 64

	// .globl	_Z9kernel_EMP6float4S0_jjjfb

.visible .entry _Z9kernel_EMP6float4S0_jjjfb(
	.param .u64 .ptr .align 1 _Z9kernel_EMP6float4S0_jjjfb_param_0,
	.param .u64 .ptr .align 1 _Z9kernel_EMP6float4S0_jjjfb_param_1,
	.param .u32 _Z9kernel_EMP6float4S0_jjjfb_param_2,
	.param .u32 _Z9kernel_EMP6float4S0_jjjfb_param_3,
	.param .u32 _Z9kernel_EMP6float4S0_jjjfb_param_4,
	.param .f32 _Z9kernel_EMP6float4S0_jjjfb_param_5,
	.param .u8 _Z9kernel_EMP6float4S0_jjjfb_param_6
)
{
	.reg .pred 	%p<2>;
	.reg .b16 	%rs<2>;
	.reg .b32 	%r<21>;
	.reg .b32 	%f<27>;
	.reg .b64 	%rd<12>;
	.reg .b64 	%fd<21>;

	ld.param.u64 	%rd3, [_Z9kernel_EMP6float4S0_jjjfb_param_0];
	ld.param.u64 	%rd4, [_Z9kernel_EMP6float4S0_jjjfb_param_1];
	ld.param.u32 	%r4, [_Z9kernel_EMP6float4S0_jjjfb_param_2];
	ld.param.u32 	%r5, [_Z9kernel_EMP6float4S0_jjjfb_param_4];
	ld.param.f32 	%f1, [_Z9kernel_EMP6float4S0_jjjfb_param_5];
	ld.param.s8 	%rs1, [_Z9kernel_EMP6float4S0_jjjfb_param_6];
	cvta.to.global.u64 	%rd1, %rd4;
	cvta.to.global.u64 	%rd2, %rd3;
	mov.u32 	%r6, %ctaid.x;
	mov.u32 	%r7, %ntid.x;
	mov.u32 	%r8, %tid.x;
	mad.lo.s32 	%r1, %r6, %r7, %r8;
	mov.u32 	%r9, %ctaid.y;
	mov.u32 	%r10, %ntid.y;
	mov.u32 	%r11, %tid.y;
	mad.lo.s32 	%r2, %r9, %r10, %r11;
	mov.u32 	%r12, %ctaid.z;
	mov.u32 	%r13, %ntid.z;
	mov.u32 	%r14, %tid.z;
	mad.lo.s32 	%r3, %r12, %r13, %r14;
	setp.eq.s16 	%p1, %rs1, 0;
	@%p1 bra 	$L__BB0_2;
	mad.lo.s32 	%r15, %r5, %r1, %r2;
	mad.lo.s32 	%r16, %r15, %r4, %r3;
	mul.wide.u32 	%rd5, %r16, 16;
	add.s64 	%rd6, %rd2, %rd5;
	mov.f32 	%f2, 0f00000000;
	mov.f32 	%f3, 0f3F800000;
	st.global.v4.f32 	[%rd6], {%f3, %f2, %f2, %f3};
	mad.lo.s32 	%r17, %r5, %r3, %r2;
	mad.lo.s32 	%r18, %r17, %r4, %r1;
	mul.wide.u32 	%rd7, %r18, 16;
	add.s64 	%rd8, %rd1, %rd7;
	st.global.v4.f32 	[%rd8], {%f2, %f2, %f2, %f2};
	bra.uni 	$L__BB0_3;
$L__BB0_2:
	mad.lo.s32 	%r19, %r5, %r1, %r2;
	mad.lo.s32 	%r20, %r19, %r4, %r3;
	mul.wide.u32 	%rd9, %r20, 16;
	add.s64 	%rd10, %rd2, %rd9;
	.pragma "used_bytes_mask 4095";
	ld.global.v4.f32 	{%f4, %f5, %f6, %f7}, [%rd10];
	add.s64 	%rd11, %rd1, %rd9;
	.pragma "used_bytes_mask 4095";
	ld.global.v4.f32 	{%f8, %f9, %f10, %f11}, [%rd11];
	cvt.rn.f32.u32 	%f12, %r20;
	cvt.f64.f32 	%fd1, %f4;
	sub.f32 	%f13, %f5, %f4;
	mul.f32 	%f14, %f13, 0f41200000;
	cvt.f64.f32 	%fd2, %f14;
	mul.f64 	%fd3, %fd2, 0d3E45798EE2308C3A;
	cvt.f64.f32 	%fd4, %f1;
	mul.f64 	%fd5, %fd3, %fd4;
	cvt.f64.f32 	%fd6, %f12;
	fma.rn.f64 	%fd7, %fd5, %fd6, %fd1;
	cvt.rn.f32.f64 	%f15, %fd7;
	cvt.f64.f32 	%fd8, %f5;
	mul.f32 	%f16, %f6, %f4;
	cvt.f64.f32 	%fd9, %f16;
	mul.f64 	%fd10, %fd1, 0d403A800000000000;
	sub.f64 	%fd11, %fd10, %fd9;
	sub.f64 	%fd12, %fd11, %fd8;
	mul.f64 	%fd13, %fd12, 0d3E45798EE2308C3A;
	mul.f64 	%fd14, %fd13, %fd4;
	fma.rn.f64 	%fd15, %fd14, %fd6, %fd8;
	cvt.rn.f32.f64 	%f17, %fd15;
	cvt.f64.f32 	%fd16, %f6;
	mul.f32 	%f18, %f6, 0fC1000000;
	div.rn.f32 	%f19, %f18, 0f40400000;
	fma.rn.f32 	%f20, %f4, %f5, %f19;
	cvt.f64.f32 	%fd17, %f20;
	mul.f64 	%fd18, %fd17, 0d3E45798EE2308C3A;
	mul.f64 	%fd19, %fd18, %fd4;
	fma.rn.f64 	%fd20, %fd19, %fd6, %fd16;
	cvt.rn.f32.f64 	%f21, %fd20;
	fma.rn.f32 	%f22, %f1, %f15, %f8;
	fma.rn.f32 	%f23, %f1, %f17, %f9;
	fma.rn.f32 	%f24, %f1, %f21, %f10;
	mov.f32 	%f25, 0f3F800000;
	st.global.v4.f32 	[%rd10], {%f15, %f17, %f21, %f25};
	mov.f32 	%f26, 0f00000000;
	st.global.v4.f32 	[%rd11], {%f22, %f23, %f24, %f26};
$L__BB0_3:
	ret;

}


// ===== COMPILED SASS (sm_100) =====

	.target	sm_100

	.elftype	@"ET_EXEC"


//--------------------- .note.nv.tkinfo           --------------------------
	.section	.note.nv.tkinfo,"",@"SHT_NOTE"
	.sectionflags	@"SHF_NOTE_NV_TKINFO"
	.tkinfo
        /*0018*/ 	.word	0x00000002
        /*0030*/ 	.string	""
        /*0030*/ 	.string	"ptxas"
        /*0030*/ 	.string	"Cuda compilation tools, release 13.0, V13.0.88"
        /*0030*/ 	.string	"Build cuda_13.0.r13.0/compiler.36424714_0"
        /*0030*/ 	.string	"-arch sm_100 -m 64 "



//--------------------- .note.nv.cuinfo           --------------------------
	.section	.note.nv.cuinfo,"",@"SHT_NOTE"
	.sectionflags	@"SHF_NOTE_NV_CUINFO"
        /*0018*/ 	.short	0x0002
        /*001a*/ 	.short	0x0064
        /*001c*/ 	.short	0x0082
	.zero		2


//--------------------- .nv.info                  --------------------------
	.section	.nv.info,"",@"SHT_CUDA_INFO"
	.align	4


	//----- nvinfo : EIATTR_REGCOUNT
	.align		4
        /*0000*/ 	.byte	0x04, 0x2f
        /*0002*/ 	.short	(.L_1 - .L_0)
	.align		4
.L_0:
        /*0004*/ 	.word	index@(_Z9kernel_EMP6float4S0_jjjfb)
        /*0008*/ 	.word	0x0000001d


	//----- nvinfo : EIATTR_FRAME_SIZE
	.align		4
.L_1:
        /*000c*/ 	.byte	0x04, 0x11
        /*000e*/ 	.short	(.L_3 - .L_2)
	.align		4
.L_2:
        /*0010*/ 	.word	index@($__internal_0_$__cuda_sm3x_div_rn_noftz_f32_slowpath)
        /*0014*/ 	.word	0x00000000


	//----- nvinfo : EIATTR_FRAME_SIZE
	.align		4
.L_3:
        /*0018*/ 	.byte	0x04, 0x11
        /*001a*/ 	.short	(.L_5 - .L_4)
	.align		4
.L_4:
        /*001c*/ 	.word	index@(_Z9kernel_EMP6float4S0_jjjfb)
        /*0020*/ 	.word	0x00000000


	//----- nvinfo : EIATTR_MIN_STACK_SIZE
	.align		4
.L_5:
        /*0024*/ 	.byte	0x04, 0x12
        /*0026*/ 	.short	(.L_7 - .L_6)
	.align		4
.L_6:
        /*0028*/ 	.word	index@(_Z9kernel_EMP6float4S0_jjjfb)
        /*002c*/ 	.word	0x00000000
.L_7:


//--------------------- .nv.compat                --------------------------
	.section	.nv.compat,"",@"SHT_CUDA_COMPAT_INFO"
	.align	4
        /*0000*/ 	.byte	0x02, 0x09, 0x00, 0x00, 0x02, 0x02, 0x01, 0x00, 0x02, 0x05, 0x05, 0x00, 0x03, 0x07, 0x01, 0x01
        /*0010*/ 	.byte	0x02, 0x03, 0x00, 0x00, 0x02, 0x06, 0x01, 0x00, 0x04, 0x0b, 0x08, 0x00, 0x01, 0x00, 0x00, 0x00
        /*0020*/ 	.byte	0x00, 0x00, 0x00, 0x00


//--------------------- .nv.info._Z9kernel_EMP6float4S0_jjjfb --------------------------
	.section	.nv.info._Z9kernel_EMP6float4S0_jjjfb,"",@"SHT_CUDA_INFO"
	.sectionflags	@""
	.align	4


	//----- nvinfo : EIATTR_CUDA_API_VERSION
	.align		4
        /*0000*/ 	.byte	0x04, 0x37
        /*0002*/ 	.short	(.L_9 - .L_8)
.L_8:
        /*0004*/ 	.word	0x00000082


	//----- nvinfo : EIATTR_KPARAM_INFO
	.align		4
.L_9:
        /*0008*/ 	.byte	0x04, 0x17
        /*000a*/ 	.short	(.L_11 - .L_10)
.L_10:
        /*000c*/ 	.word	0x00000000
        /*0010*/ 	.short	0x0006
        /*0012*/ 	.short	0x0020
        /*0014*/ 	.byte	0x00, 0xf0, 0x05, 0x00


	//----- nvinfo : EIATTR_KPARAM_INFO
	.align		4
.L_11:
        /*0018*/ 	.byte	0x04, 0x17
        /*001a*/ 	.short	(.L_13 - .L_12)
.L_12:
        /*001c*/ 	.word	0x00000000
        /*0020*/ 	.short	0x0005
        /*0022*/ 	.short	0x001c
        /*0024*/ 	.byte	0x00, 0xf0, 0x11, 0x00


	//----- nvinfo : EIATTR_KPARAM_INFO
	.align		4
.L_13:
        /*0028*/ 	.byte	0x04, 0x17
        /*002a*/ 	.short	(.L_15 - .L_14)
.L_14:
        /*002c*/ 	.word	0x00000000
        /*0030*/ 	.short	0x0004
        /*0032*/ 	.short	0x0018
        /*0034*/ 	.byte	0x00, 0xf0, 0x11, 0x00


	//----- nvinfo : EIATTR_KPARAM_INFO
	.align		4
.L_15:
        /*0038*/ 	.byte	0x04, 0x17
        /*003a*/ 	.short	(.L_17 - .L_16)
.L_16:
        /*003c*/ 	.word	0x00000000
        /*0040*/ 	.short	0x0003
        /*0042*/ 	.short	0x0014
        /*0044*/ 	.byte	0x00, 0xf0, 0x11, 0x00


	//----- nvinfo : EIATTR_KPARAM_INFO
	.align		4
.L_17:
        /*0048*/ 	.byte	0x04, 0x17
        /*004a*/ 	.short	(.L_19 - .L_18)
.L_18:
        /*004c*/ 	.word	0x00000000
        /*0050*/ 	.short	0x0002
        /*0052*/ 	.short	0x0010
        /*0054*/ 	.byte	0x00, 0xf0, 0x11, 0x00


	//----- nvinfo : EIATTR_KPARAM_INFO
	.align		4
.L_19:
        /*0058*/ 	.byte	0x04, 0x17
        /*005a*/ 	.short	(.L_21 - .L_20)
.L_20:
        /*005c*/ 	.word	0x00000000
        /*0060*/ 	.short	0x0001
        /*0062*/ 	.short	0x0008
        /*0064*/ 	.byte	0x00, 0xf5, 0x21, 0x00


	//----- nvinfo : EIATTR_KPARAM_INFO
	.align		4
.L_21:
        /*0068*/ 	.byte	0x04, 0x17
        /*006a*/ 	.short	(.L_23 - .L_22)
.L_22:
        /*006c*/ 	.word	0x00000000
        /*0070*/ 	.short	0x0000
        /*0072*/ 	.short	0x0000
        /*0074*/ 	.byte	0x00, 0xf5, 0x21, 0x00


	//----- nvinfo : EIATTR_SPARSE_MMA_MASK
	.align		4
.L_23:
        /*0078*/ 	.byte	0x03, 0x50
        /*007a*/ 	.short	0x0000


	//----- nvinfo : EIATTR_MAXREG_COUNT
	.align		4
        /*007c*/ 	.byte	0x03, 0x1b
        /*007e*/ 	.short	0x00ff


	//----- nvinfo : EIATTR_MERCURY_ISA_VERSION
	.align		4
        /*0080*/ 	.byte	0x03, 0x5f
        /*0082*/ 	.short	0x0101


	//----- nvinfo : EIATTR_UNUSED_LOAD_BYTE_OFFSET
	.align		4
        /*0084*/ 	.byte	0x04, 0x44
        /*0086*/ 	.short	(.L_25 - .L_24)


	//   ....[0]....
.L_24:
        /*0088*/ 	.word	0x000002a0
        /*008c*/ 	.word	0x00000fff


	//   ....[1]....
        /*0090*/ 	.word	0x000002c0
        /*0094*/ 	.word	0x00000fff


	//----- nvinfo : EIATTR_VRC_CTA_INIT_COUNT
	.align		4
.L_25:
        /*0098*/ 	.byte	0x02, 0x4a
	.zero		1
	.zero		1


	//----- nvinfo : EIATTR_EXIT_INSTR_OFFSETS
	.align		4
        /*009c*/ 	.byte	0x04, 0x1c
        /*009e*/ 	.short	(.L_27 - .L_26)


	//   ....[0]....
.L_26:
        /*00a0*/ 	.word	0x00000220


	//   ....[1]....
        /*00a4*/ 	.word	0x00000630


	//----- nvinfo : EIATTR_CRS_STACK_SIZE
	.align		4
.L_27:
        /*00a8*/ 	.byte	0x04, 0x1e
        /*00aa*/ 	.short	(.L_29 - .L_28)
.L_28:
        /*00ac*/ 	.word	0x00000000


	//----- nvinfo : EIATTR_CBANK_PARAM_SIZE
	.align		4
.L_29:
        /*00b0*/ 	.byte	0x03, 0x19
        /*00b2*/ 	.short	0x0021


	//----- nvinfo : EIATTR_PARAM_CBANK
	.align		4
        /*00b4*/ 	.byte	0x04, 0x0a
        /*00b6*/ 	.short	(.L_31 - .L_30)
	.align		4
.L_30:
        /*00b8*/ 	.word	index@(.nv.constant0._Z9kernel_EMP6float4S0_jjjfb)
        /*00bc*/ 	.short	0x0380
        /*00be*/ 	.short	0x0021


	//----- nvinfo : EIATTR_SW_WAR
	.align		4
.L_31:
        /*00c0*/ 	.byte	0x04, 0x36
        /*00c2*/ 	.short	(.L_33 - .L_32)
.L_32:
        /*00c4*/ 	.word	0x00000008
.L_33:


//--------------------- .nv.callgraph             --------------------------
	.section	.nv.callgraph,"",@"SHT_CUDA_CALLGRAPH"
	.align	4
	.sectionentsize	8
	.align		4
        /*0000*/ 	.word	0x00000000
	.align		4
        /*0004*/ 	.word	0xffffffff
	.align		4
        /*0008*/ 	.word	0x00000000
	.align		4
        /*000c*/ 	.word	0xfffffffe
	.align		4
        /*0010*/ 	.word	0x00000000
	.align		4
        /*0014*/ 	.word	0xfffffffd
	.align		4
        /*0018*/ 	.word	0x00000000
	.align		4
        /*001c*/ 	.word	0xfffffffc


//--------------------- .text._Z9kernel_EMP6float4S0_jjjfb --------------------------
	.section	.text._Z9kernel_EMP6float4S0_jjjfb,"ax",@progbits
	.align	128
        .global         _Z9kernel_EMP6float4S0_jjjfb
        .type           _Z9kernel_EMP6float4S0_jjjfb,@function
        .size           _Z9kernel_EMP6float4S0_jjjfb,(.L_x_16 - _Z9kernel_EMP6float4S0_jjjfb)
        .other          _Z9kernel_EMP6float4S0_jjjfb,@"STO_CUDA_ENTRY STV_DEFAULT"
_Z9kernel_EMP6float4S0_jjjfb:
.text._Z9kernel_EMP6float4S0_jjjfb:
[----:B------:R-:W-:Y:S01]  /*0000*/  LDC R1, c[0x0][0x37c] ;  /* 0x0000df00ff017b82 */ /* 0x000fe20000000800 */
[----:B------:R-:W0:Y:S01]  /*0010*/  LDCU.U8 UR4, c[0x0][0x3a0] ;  /* 0x00007400ff0477ac */ /* 0x000e220008000000 */
[----:B------:R-:W1:Y:S06]  /*0020*/  S2R R3, SR_TID.X ;  /* 0x0000000000037919 */ /* 0x000e6c0000002100 */
[----:B------:R-:W1:Y:S01]  /*0030*/  S2UR UR5, SR_CTAID.X ;  /* 0x00000000000579c3 */ /* 0x000e620000002500 */
[----:B------:R-:W2:Y:S01]  /*0040*/  S2R R2, SR_TID.Y ;  /* 0x0000000000027919 */ /* 0x000ea20000002200 */
[----:B------:R-:W3:Y:S06]  /*0050*/  S2R R5, SR_TID.Z ;  /* 0x0000000000057919 */ /* 0x000eec0000002300 */
[----:B------:R-:W1:Y:S08]  /*0060*/  LDC R0, c[0x0][0x360] ;  /* 0x0000d800ff007b82 */ /* 0x000e700000000800 */
[----:B------:R-:W2:Y:S01]  /*0070*/  LDC R7, c[0x0][0x364] ;  /* 0x0000d900ff077b82 */ /* 0x000ea20000000800 */
[----:B0-----:R-:W-:-:S04]  /*0080*/  UPRMT UR4, UR4, 0x8880, URZ ;  /* 0x0000888004047896 */ /* 0x001fc800080000ff */
[----:B------:R-:W-:-:S03]  /*0090*/  UISETP.NE.AND UP0, UPT, UR4, URZ, UPT ;  /* 0x000000ff0400728c */ /* 0x000fc6000bf05270 */
[----:B------:R-:W2:Y:S08]  /*00a0*/  S2UR UR6, SR_CTAID.Y ;  /* 0x00000000000679c3 */ /* 0x000eb00000002600 */
[----:B------:R-:W3:Y:S01]  /*00b0*/  S2UR UR7, SR_CTAID.Z ;  /* 0x00000000000779c3 */ /* 0x000ee20000002700 */
[----:B-1----:R-:W-:-:S07]  /*00c0*/  IMAD R0, R0, UR5, R3 ;  /* 0x0000000500007c24 */ /* 0x002fce000f8e0203 */
[----:B------:R-:W3:Y:S01]  /*00d0*/  LDC R6, c[0x0][0x368] ;  /* 0x0000da00ff067b82 */ /* 0x000ee20000000800 */
[----:B--2---:R-:W-:Y:S02]  /*00e0*/  IMAD R7, R7, UR6, R2 ;  /* 0x0000000607077c24 */ /* 0x004fe4000f8e0202 */
[----:B---3--:R-:W-:Y:S01]  /*00f0*/  IMAD R6, R6, UR7, R5 ;  /* 0x0000000706067c24 */ /* 0x008fe2000f8e0205 */
[----:B------:R-:W0:Y:S01]  /*0100*/  LDCU.64 UR6, c[0x0][0x358] ;  /* 0x00006b00ff0677ac */ /* 0x000e220008000a00 */
[----:B------:R-:W-:Y:S05]  /*0110*/  BRA.U !UP0, `(.L_x_0) ;  /* 0x0000000108447547 */ /* 0x000fea000b800000 */
[----:B------:R-:W1:Y:S01]  /*0120*/  LDCU UR4, c[0x0][0x398] ;  /* 0x00007300ff0477ac */ /* 0x000e620008000800 */
[----:B------:R-:W2:Y:S01]  /*0130*/  LDC.64 R2, c[0x0][0x380] ;  /* 0x0000e000ff027b82 */ /* 0x000ea20000000a00 */
[----:B------:R-:W-:Y:S01]  /*0140*/  HFMA2 R8, -RZ, RZ, 1.875, 0 ;  /* 0x3f800000ff087431 */ /* 0x000fe200000001ff */
[----:B------:R-:W-:Y:S01]  /*0150*/  MOV R11, 0x3f800000 ;  /* 0x3f800000000b7802 */ /* 0x000fe20000000f00 */
[----:B------:R-:W3:Y:S01]  /*0160*/  LDCU UR5, c[0x0][0x390] ;  /* 0x00007200ff0577ac */ /* 0x000ee20008000800 */
[----:B------:R-:W-:-:S04]  /*0170*/  HFMA2 R10, -RZ, RZ, 0, 0 ;  /* 0x00000000ff0a7431 */ /* 0x000fc800000001ff */
[----:B------:R-:W4:Y:S01]  /*0180*/  LDC.64 R4, c[0x0][0x388] ;  /* 0x0000e200ff047b82 */ /* 0x000f220000000a00 */
[--C-:B-1----:R-:W-:Y:S02]  /*0190*/  IMAD R9, R0, UR4, R7.reuse ;  /* 0x0000000400097c24 */ /* 0x102fe4000f8e0207 */
[----:B------:R-:W-:Y:S02]  /*01a0*/  IMAD R7, R6, UR4, R7 ;  /* 0x0000000406077c24 */ /* 0x000fe4000f8e0207 */
[----:B---3--:R-:W-:Y:S02]  /*01b0*/  IMAD R9, R9, UR5, R6 ;  /* 0x0000000509097c24 */ /* 0x008fe4000f8e0206 */
[----:B------:R-:W-:Y:S02]  /*01c0*/  IMAD R7, R7, UR5, R0 ;  /* 0x0000000507077c24 */ /* 0x000fe4000f8e0200 */
[----:B--2---:R-:W-:-:S04]  /*01d0*/  IMAD.WIDE.U32 R2, R9, 0x10, R2 ;  /* 0x0000001009027825 */ /* 0x004fc800078e0002 */
[----:B------:R-:W-:Y:S02]  /*01e0*/  IMAD.MOV.U32 R9, RZ, RZ, RZ ;  /* 0x000000ffff097224 */ /* 0x000fe400078e00ff */
[----:B----4-:R-:W-:-:S03]  /*01f0*/  IMAD.WIDE.U32 R4, R7, 0x10, R4 ;  /* 0x0000001007047825 */ /* 0x010fc600078e0004 */
[----:B0-----:R-:W-:Y:S04]  /*0200*/  STG.E.128 desc[UR6][R2.64], R8 ;  /* 0x0000000802007986 */ /* 0x001fe8000c101d06 */
[----:B------:R-:W-:Y:S01]  /*0210*/  STG.E.128 desc[UR6][R4.64], RZ ;  /* 0x000000ff04007986 */ /* 0x000fe2000c101d06 */
[----:B------:R-:W-:Y:S05]  /*0220*/  EXIT ;  /* 0x000000000000794d */ /* 0x000fea0003800000 */
.L_x_0:
[----:B------:R-:W1:Y:S01]  /*0230*/  LDCU.64 UR4, c[0x0][0x398] ;  /* 0x00007300ff0477ac */ /* 0x000e620008000a00 */
[----:B------:R-:W2:Y:S01]  /*0240*/  LDC.64 R2, c[0x0][0x380] ;  /* 0x0000e000ff027b82 */ /* 0x000ea20000000a00 */
[----:B------:R-:W3:Y:S07]  /*0250*/  LDCU UR8, c[0x0][0x390] ;  /* 0x00007200ff0877ac */ /* 0x000eee0008000800 */
[----:B------:R-:W4:Y:S01]  /*0260*/  LDC.64 R16, c[0x0][0x388] ;  /* 0x0000e200ff107b82 */ /* 0x000f220000000a00 */
[----:B-1----:R-:W-:-:S04]  /*0270*/  IMAD R7, R0, UR4, R7 ;  /* 0x0000000400077c24 */ /* 0x002fc8000f8e0207 */
[----:B---3--:R-:W-:-:S04]  /*0280*/  IMAD R0, R7, UR8, R6 ;  /* 0x0000000807007c24 */ /* 0x008fc8000f8e0206 */
[----:B--2---:R-:W-:-:S05]  /*0290*/  IMAD.WIDE.U32 R2, R0, 0x10, R2 ;  /* 0x0000001000027825 */ /* 0x004fca00078e0002 */
[----:B0-----:R-:W2:Y:S01]  /*02a0*/  LDG.E.128 R4, desc[UR6][R2.64] ;  /* 0x0000000602047981 */ /* 0x001ea2000c1e1d00 */
[----:B----4-:R-:W-:-:S05]  /*02b0*/  IMAD.WIDE.U32 R16, R0, 0x10, R16 ;  /* 0x0000001000107825 */ /* 0x010fca00078e0010 */
[----:B------:R0:W5:Y:S01]  /*02c0*/  LDG.E.128 R8, desc[UR6][R16.64] ;  /* 0x0000000610087981 */ /* 0x000162000c1e1d00 */
[----:B------:R-:W-:Y:S01]  /*02d0*/  I2FP.F32.U32 R0, R0 ;  /* 0x0000000000007245 */ /* 0x000fe20000201000 */
[----:B------:R-:W-:Y:S01]  /*02e0*/  UMOV UR4, 0xe2308c3a ;  /* 0xe2308c3a00047882 */ /* 0x000fe20000000000 */
[----:B------:R-:W-:Y:S01]  /*02f0*/  BSSY.RECONVERGENT B1, `(.L_x_1) ;  /* 0x0000023000017945 */ /* 0x000fe20003800200 */
[C---:B--2---:R-:W-:Y:S01]  /*0300*/  FMUL R26, R4.reuse, R6 ;  /* 0x00000006041a7220 */ /* 0x044fe20000400000 */
[----:B------:R-:W-:Y:S01]  /*0310*/  F2F.F64.F32 R12, R4 ;  /* 0x00000004000c7310 */ /* 0x000fe20000201800 */
[----:B------:R-:W-:-:S04]  /*0320*/  FADD R7, -R4, R5 ;  /* 0x0000000504077221 */ /* 0x000fc80000000100 */
[----:B------:R-:W-:-:S03]  /*0330*/  FMUL R7, R7, 10 ;  /* 0x4120000007077820 */ /* 0x000fc60000400000 */
[----:B------:R1:W2:Y:S08]  /*0340*/  F2F.F64.F32 R18, R26 ;  /* 0x0000001a00127310 */ /* 0x0002b00000201800 */
[----:B------:R-:W3:Y:S01]  /*0350*/  F2F.F64.F32 R20, R5 ;  /* 0x0000000500147310 */ /* 0x000ee20000201800 */
[----:B-1----:R-:W-:Y:S01]  /*0360*/  IMAD.MOV.U32 R26, RZ, RZ, 0x3eaaaaab ;  /* 0x3eaaaaabff1a7424 */ /* 0x002fe200078e00ff */
[----:B--2---:R-:W-:-:S06]  /*0370*/  DFMA R22, R12, 26.5, -R18 ;  /* 0x403a80000c16782b */ /* 0x004fcc0000000812 */
[----:B------:R1:W2:Y:S02]  /*0380*/  F2F.F64.F32 R14, R7 ;  /* 0x00000007000e7310 */ /* 0x0002a40000201800 */
[----:B---3--:R-:W-:-:S06]  /*0390*/  DADD R24, -R20, R22 ;  /* 0x0000000014187229 */ /* 0x008fcc0000000116 */
[----:B------:R-:W3:Y:S01]  /*03a0*/  F2F.F64.F32 R18, UR5 ;  /* 0x0000000500127d10 */ /* 0x000ee20008201800 */
[----:B------:R-:W-:Y:S01]  /*03b0*/  UMOV UR5, 0x3e45798e ;  /* 0x3e45798e00057882 */ /* 0x000fe20000000000 */
[----:B-1----:R-:W-:Y:S01]  /*03c0*/  MOV R7, 0x3f800000 ;  /* 0x3f80000000077802 */ /* 0x002fe20000000f00 */
[----:B--2---:R-:W-:-:S04]  /*03d0*/  DMUL R22, R14, UR4 ;  /* 0x000000040e167c28 */ /* 0x004fc80008000000 */
[----:B------:R-:W-:Y:S01]  /*03e0*/  FFMA R7, R26, -3, R7 ;  /* 0xc04000001a077823 */ /* 0x000fe20000000007 */
[----:B------:R-:W-:Y:S01]  /*03f0*/  DMUL R24, R24, UR4 ;  /* 0x0000000418187c28 */ /* 0x000fe20008000000 */
[----:B------:R1:W2:Y:S02]  /*0400*/  F2F.F64.F32 R14, R0 ;  /* 0x00000000000e7310 */ /* 0x0002a40000201800 */
[----:B------:R-:W-:Y:S01]  /*0410*/  FFMA R7, R7, R26, 0.3333333432674407959 ;  /* 0x3eaaaaab07077423 */ /* 0x000fe2000000001a */
[----:B---3--:R-:W-:-:S04]  /*0420*/  DMUL R22, R22, R18 ;  /* 0x0000001216167228 */ /* 0x008fc80000000000 */
[----:B------:R-:W-:Y:S01]  /*0430*/  DMUL R24, R18, R24 ;  /* 0x0000001812187228 */ /* 0x000fe20000000000 */
[----:B-1----:R-:W-:-:S04]  /*0440*/  FMUL R0, R6, -8 ;  /* 0xc100000006007820 */ /* 0x002fc80000400000 */
[----:B------:R-:W1:Y:S01]  /*0450*/  FCHK P0, R0, 3 ;  /* 0x4040000000007902 */ /* 0x000e620000000000 */
[----:B------:R-:W-:Y:S02]  /*0460*/  FFMA R26, R0, R7, RZ ;  /* 0x00000007001a7223 */ /* 0x000fe400000000ff */
[----:B--2---:R-:W-:Y:S02]  /*0470*/  DFMA R24, R14, R24, R20 ;  /* 0x000000180e18722b */ /* 0x004fe40000000014 */
[----:B------:R-:W-:-:S03]  /*0480*/  DFMA R22, R22, R14, R12 ;  /* 0x0000000e1616722b */ /* 0x000fc6000000000c */
[----:B------:R-:W2:Y:S08]  /*0490*/  F2F.F64.F32 R20, R6 ;  /* 0x0000000600147310 */ /* 0x000eb00000201800 */
[----:B------:R-:W3:Y:S08]  /*04a0*/  F2F.F32.F64 R13, R24 ;  /* 0x00000018000d7310 */ /* 0x000ef00000301000 */
[----:B------:R4:W0:Y:S02]  /*04b0*/  F2F.F32.F64 R12, R22 ;  /* 0x00000016000c7310 */ /* 0x0008240000301000 */
[----:B----4-:R-:W-:-:S04]  /*04c0*/  FFMA R22, R26, -3, R0 ;  /* 0xc04000001a167823 */ /* 0x010fc80000000000 */
[----:B------:R-:W-:Y:S01]  /*04d0*/  FFMA R7, R7, R22, R26 ;  /* 0x0000001607077223 */ /* 0x000fe2000000001a */
[----:B0123--:R-:W-:Y:S06]  /*04e0*/  @!P0 BRA `(.L_x_2) ;  /* 0x00000000000c8947 */ /* 0x00ffec0003800000 */
[----:B------:R-:W-:-:S07]  /*04f0*/  MOV R6, 0x510 ;  /* 0x0000051000067802 */ /* 0x000fce0000000f00 */
[----:B-----5:R-:W-:Y:S05]  /*0500*/  CALL.REL.NOINC `($__internal_0_$__cuda_sm3x_div_rn_noftz_f32_slowpath) ;  /* 0x00000000004c7944 */ /* 0x020fea0003c00000 */
[----:B------:R-:W-:-:S07]  /*0510*/  IMAD.MOV.U32 R7, RZ, RZ, R0 ;  /* 0x000000ffff077224 */ /* 0x000fce00078e0000 */
.L_x_2:
[----:B------:R-:W-:Y:S05]  /*0520*/  BSYNC.RECONVERGENT B1 ;  /* 0x0000000000017941 */ /* 0x000fea0003800200 */
.L_x_1:
[----:B------:R-:W-:Y:S01]  /*0530*/  FFMA R7, R4, R5, R7 ;  /* 0x0000000504077223 */ /* 0x000fe20000000007 */
[----:B------:R-:W-:Y:S01]  /*0540*/  UMOV UR4, 0xe2308c3a ;  /* 0xe2308c3a00047882 */ /* 0x000fe20000000000 */
[----:B------:R-:W-:Y:S01]  /*0550*/  UMOV UR5, 0x3e45798e ;  /* 0x3e45798e00057882 */ /* 0x000fe20000000000 */
[----:B-----5:R-:W-:Y:S01]  /*0560*/  IMAD.MOV.U32 R11, RZ, RZ, RZ ;  /* 0x000000ffff0b7224 */ /* 0x020fe200078e00ff */
[----:B------:R-:W0:Y:S02]  /*0570*/  F2F.F64.F32 R4, R7 ;  /* 0x0000000700047310 */ /* 0x000e240000201800 */
[----:B0-----:R-:W-:Y:S01]  /*0580*/  DMUL R4, R4, UR4 ;  /* 0x0000000404047c28 */ /* 0x001fe20008000000 */
[----:B------:R-:W0:Y:S07]  /*0590*/  LDCU UR4, c[0x0][0x39c] ;  /* 0x00007380ff0477ac */ /* 0x000e2e0008000800 */
[----:B------:R-:W-:-:S08]  /*05a0*/  DMUL R4, R18, R4 ;  /* 0x0000000412047228 */ /* 0x000fd00000000000 */
[----:B------:R-:W-:Y:S01]  /*05b0*/  DFMA R4, R14, R4, R20 ;  /* 0x000000040e04722b */ /* 0x000fe20000000014 */
[----:B------:R-:W-:Y:S01]  /*05c0*/  MOV R15, 0x3f800000 ;  /* 0x3f800000000f7802 */ /* 0x000fe20000000f00 */
[----:B0-----:R-:W-:Y:S01]  /*05d0*/  FFMA R8, R12, UR4, R8 ;  /* 0x000000040c087c23 */ /* 0x001fe20008000008 */
[----:B------:R-:W-:-:S03]  /*05e0*/  FFMA R9, R13, UR4, R9 ;  /* 0x000000040d097c23 */ /* 0x000fc60008000009 */
[----:B------:R-:W0:Y:S02]  /*05f0*/  F2F.F32.F64 R14, R4 ;  /* 0x00000004000e7310 */ /* 0x000e240000301000 */
[----:B0-----:R-:W-:Y:S01]  /*0600*/  FFMA R10, R14, UR4, R10 ;  /* 0x000000040e0a7c23 */ /* 0x001fe2000800000a */
[----:B------:R-:W-:Y:S04]  /*0610*/  STG.E.128 desc[UR6][R2.64], R12 ;  /* 0x0000000c02007986 */ /* 0x000fe8000c101d06 */
[----:B------:R-:W-:Y:S01]  /*0620*/  STG.E.128 desc[UR6][R16.64], R8 ;  /* 0x0000000810007986 */ /* 0x000fe2000c101d06 */
[----:B------:R-:W-:Y:S05]  /*0630*/  EXIT ;  /* 0x000000000000794d */ /* 0x000fea0003800000 */
        .weak           $__internal_0_$__cuda_sm3x_div_rn_noftz_f32_slowpath
        .type           $__internal_0_$__cuda_sm3x_div_rn_noftz_f32_slowpath,@function
        .size           $__internal_0_$__cuda_sm3x_div_rn_noftz_f32_slowpath,(.L_x_16 - $__internal_0_$__cuda_sm3x_div_rn_noftz_f32_slowpath)
$__internal_0_$__cuda_sm3x_div_rn_noftz_f32_slowpath:
[--C-:B------:R-:W-:Y:S01]  /*0640*/  SHF.R.U32.HI R7, RZ, 0x17, R0.reuse ;  /* 0x00000017ff077819 */ /* 0x100fe20000011600 */
[----:B------:R-:W-:Y:S04]  /*0650*/  BSSY.RECONVERGENT B0, `(.L_x_3) ;  /* 0x000005c000007945 */ /* 0x000fe80003800200 */
[----:B------:R-:W-:Y:S01]  /*0660*/  BSSY.RELIABLE B2, `(.L_x_4) ;  /* 0x000001a000027945 */ /* 0x000fe20003800100 */
[----:B------:R-:W-:Y:S01]  /*0670*/  IMAD.MOV.U32 R11, RZ, RZ, R0 ;  /* 0x000000ffff0b7224 */ /* 0x000fe200078e0000 */
[----:B------:R-:W-:-:S04]  /*0680*/  LOP3.LUT R22, R7, 0xff, RZ, 0xc0, !PT ;  /* 0x000000ff07167812 */ /* 0x000fc800078ec0ff */
[----:B------:R-:W-:-:S04]  /*0690*/  IADD3 R23, PT, PT, R22, -0x1, RZ ;  /* 0xffffffff16177810 */ /* 0x000fc80007ffe0ff */
[----:B------:R-:W-:-:S13]  /*06a0*/  ISETP.GT.U32.OR P0, PT, R23, 0xfd, !PT ;  /* 0x000000fd1700780c */ /* 0x000fda0007f04470 */
[----:B------:R-:W-:Y:S01]  /*06b0*/  @!P0 MOV R7, RZ ;  /* 0x000000ff00078202 */ /* 0x000fe20000000f00 */
[----:B------:R-:W-:Y:S06]  /*06c0*/  @!P0 BRA `(.L_x_5) ;  /* 0x00000000004c8947 */ /* 0x000fec0003800000 */
[----:B------:R-:W-:-:S13]  /*06d0*/  FSETP.GTU.FTZ.AND P0, PT, |R0|, +INF , PT ;  /* 0x7f8000000000780b */ /* 0x000fda0003f1c200 */
[----:B------:R-:W-:Y:S05]  /*06e0*/  @P0 BREAK.RELIABLE B2 ;  /* 0x0000000000020942 */ /* 0x000fea0003800100 */
[----:B------:R-:W-:Y:S05]  /*06f0*/  @P0 BRA `(.L_x_6) ;  /* 0x0000000400400947 */ /* 0x000fea0003800000 */
[----:B------:R-:W-:-:S05]  /*0700*/  IMAD.MOV.U32 R24, RZ, RZ, 0x40400000 ;  /* 0x40400000ff187424 */ /* 0x000fca00078e00ff */
[----:B------:R-:W-:-:S13]  /*0710*/  LOP3.LUT P0, RZ, R24, 0x7fffffff, R11, 0xc8, !PT ;  /* 0x7fffffff18ff7812 */ /* 0x000fda000780c80b */
[----:B------:R-:W-:Y:S05]  /*0720*/  @!P0 BREAK.RELIABLE B2 ;  /* 0x0000000000028942 */ /* 0x000fea0003800100 */
[----:B------:R-:W-:Y:S05]  /*0730*/  @!P0 BRA `(.L_x_7) ;  /* 0x0000000400288947 */ /* 0x000fea0003800000 */
[----:B------:R-:W-:-:S13]  /*0740*/  LOP3.LUT P0, RZ, R11, 0x7fffffff, RZ, 0xc0, !PT ;  /* 0x7fffffff0bff7812 */ /* 0x000fda000780c0ff */
[----:B------:R-:W-:Y:S05]  /*0750*/  @!P0 BREAK.RELIABLE B2 ;  /* 0x0000000000028942 */ /* 0x000fea0003800100 */
[----:B------:R-:W-:Y:S05]  /*0760*/  @!P0 BRA `(.L_x_8) ;  /* 0x0000000400148947 */ /* 0x000fea0003800000 */
[----:B------:R-:W-:Y:S02]  /*0770*/  FSETP.NEU.FTZ.AND P0, PT, |R0|, +INF , PT ;  /* 0x7f8000000000780b */ /* 0x000fe40003f1d200 */
[----:B------:R-:W-:-:S04]  /*0780*/  LOP3.LUT P1, RZ, R24, 0x7fffffff, RZ, 0xc0, !PT ;  /* 0x7fffffff18ff7812 */ /* 0x000fc8000782c0ff */
[----:B------:R-:W-:-:S13]  /*0790*/  PLOP3.LUT P0, PT, P0, P1, PT, 0x2f, 0xf2 ;  /* 0x0000000000f2781c */ /* 0x000fda0000702577 */
[----:B------:R-:W-:Y:S05]  /*07a0*/  @P0 BREAK.RELIABLE B2 ;  /* 0x0000000000020942 */ /* 0x000fea0003800100 */
[----:B------:R-:W-:Y:S05]  /*07b0*/  @P0 BRA `(.L_x_9) ;  /* 0x0000000000f40947 */ /* 0x000fea0003800000 */
[----:B------:R-:W-:-:S13]  /*07c0*/  ISETP.GE.AND P0, PT, R23, RZ, PT ;  /* 0x000000ff1700720c */ /* 0x000fda0003f06270 */
[----:B------:R-:W-:Y:S01]  /*07d0*/  @P0 MOV R7, RZ ;  /* 0x000000ff00070202 */ /* 0x000fe20000000f00 */
[----:B------:R-:W-:Y:S01]  /*07e0*/  @!P0 FFMA R11, R0, 1.84467440737095516160e+19, RZ ;  /* 0x5f800000000b8823 */ /* 0x000fe200000000ff */
[----:B------:R-:W-:-:S07]  /*07f0*/  @!P0 IMAD.MOV.U32 R7, RZ, RZ, -0x40 ;  /* 0xffffffc0ff078424 */ /* 0x000fce00078e00ff */
.L_x_5:
[----:B------:R-:W-:Y:S05]  /*0800*/  BSYNC.RELIABLE B2 ;  /* 0x0000000000027941 */ /* 0x000fea0003800100 */
.L_x_4:
[----:B------:R-:W-:Y:S01]  /*0810*/  UMOV UR4, 0x40400000 ;  /* 0x4040000000047882 */ /* 0x000fe20000000000 */
[----:B------:R-:W-:Y:S01]  /*0820*/  IADD3 R22, PT, PT, R22, -0x7f, RZ ;  /* 0xffffff8116167810 */ /* 0x000fe20007ffe0ff */
[----:B------:R-:W-:Y:S01]  /*0830*/  UIADD3 UR4, UPT, UPT, UR4, -0x800000, URZ ;  /* 0xff80000004047890 */ /* 0x000fe2000fffe0ff */
[----:B------:R-:W-:Y:S02]  /*0840*/  BSSY.RECONVERGENT B2, `(.L_x_10) ;  /* 0x0000033000027945 */ /* 0x000fe40003800200 */
[----:B------:R-:W-:Y:S01]  /*0850*/  IADD3 R7, PT, PT, R7, -0x1, R22 ;  /* 0xffffffff07077810 */ /* 0x000fe20007ffe016 */
[----:B------:R-:W-:Y:S02]  /*0860*/  IMAD R0, R22, -0x800000, R11 ;  /* 0xff80000016007824 */ /* 0x000fe400078e020b */
[----:B------:R-:W-:-:S03]  /*0870*/  FADD.FTZ R23, -RZ, -UR4 ;  /* 0x80000004ff177e21 */ /* 0x000fc60008010100 */
[----:B------:R-:W0:Y:S02]  /*0880*/  MUFU.RCP R24, UR4 ;  /* 0x0000000400187d08 */ /* 0x000e240008001000 */
[----:B0-----:R-:W-:-:S04]  /*0890*/  FFMA R25, R24, R23, 1 ;  /* 0x3f80000018197423 */ /* 0x001fc80000000017 */
[----:B------:R-:W-:-:S04]  /*08a0*/  FFMA R11, R24, R25, R24 ;  /* 0x00000019180b7223 */ /* 0x000fc80000000018 */
[----:B------:R-:W-:-:S04]  /*08b0*/  FFMA R24, R0, R11, RZ ;  /* 0x0000000b00187223 */ /* 0x000fc800000000ff */
[----:B------:R-:W-:-:S04]  /*08c0*/  FFMA R25, R23, R24, R0 ;  /* 0x0000001817197223 */ /* 0x000fc80000000000 */
[----:B------:R-:W-:-:S04]  /*08d0*/  FFMA R24, R11, R25, R24 ;  /* 0x000000190b187223 */ /* 0x000fc80000000018 */
[----:B------:R-:W-:-:S04]  /*08e0*/  FFMA R23, R23, R24, R0 ;  /* 0x0000001817177223 */ /* 0x000fc80000000000 */
[----:B------:R-:W-:-:S05]  /*08f0*/  FFMA R0, R11, R23, R24 ;  /* 0x000000170b007223 */ /* 0x000fca0000000018 */
[----:B------:R-:W-:-:S04]  /*0900*/  SHF.R.U32.HI R25, RZ, 0x17, R0 ;  /* 0x00000017ff197819 */ /* 0x000fc80000011600 */
[----:B------:R-:W-:-:S05]  /*0910*/  LOP3.LUT R22, R25, 0xff, RZ, 0xc0, !PT ;  /* 0x000000ff19167812 */ /* 0x000fca00078ec0ff */
[----:B------:R-:W-:-:S05]  /*0920*/  IMAD.IADD R22, R22, 0x1, R7 ;  /* 0x0000000116167824 */ /* 0x000fca00078e0207 */
[----:B------:R-:W-:-:S04]  /*0930*/  IADD3 R25, PT, PT, R22, -0x1, RZ ;  /* 0xffffffff16197810 */ /* 0x000fc80007ffe0ff */
[----:B------:R-:W-:-:S13]  /*0940*/  ISETP.GE.U32.AND P0, PT, R25, 0xfe, PT ;  /* 0x000000fe1900780c */ /* 0x000fda0003f06070 */
[----:B------:R-:W-:Y:S05]  /*0950*/  @!P0 BRA `(.L_x_11) ;  /* 0x0000000000808947 */ /* 0x000fea0003800000 */
[----:B------:R-:W-:-:S13]  /*0960*/  ISETP.GT.AND P0, PT, R22, 0xfe, PT ;  /* 0x000000fe1600780c */ /* 0x000fda0003f04270 */
[----:B------:R-:W-:Y:S05]  /*0970*/  @P0 BRA `(.L_x_12) ;  /* 0x00000000006c0947 */ /* 0x000fea0003800000 */
[----:B------:R-:W-:-:S13]  /*0980*/  ISETP.GE.AND P0, PT, R22, 0x1, PT ;  /* 0x000000011600780c */ /* 0x000fda0003f06270 */
[----:B------:R-:W-:Y:S05]  /*0990*/  @P0 BRA `(.L_x_13) ;  /* 0x0000000000740947 */ /* 0x000fea0003800000 */
[----:B------:R-:W-:Y:S02]  /*09a0*/  ISETP.GE.AND P0, PT, R22, -0x18, PT ;  /* 0xffffffe81600780c */ /* 0x000fe40003f06270 */
[----:B------:R-:W-:-:S11]  /*09b0*/  LOP3.LUT R0, R0, 0x80000000, RZ, 0xc0, !PT ;  /* 0x8000000000007812 */ /* 0x000fd600078ec0ff */
[----:B------:R-:W-:Y:S05]  /*09c0*/  @!P0 BRA `(.L_x_13) ;  /* 0x0000000000688947 */ /* 0x000fea0003800000 */
[-CC-:B------:R-:W-:Y:S01]  /*09d0*/  FFMA.RZ R7, R11, R23.reuse, R24.reuse ;  /* 0x000000170b077223 */ /* 0x180fe2000000c018 */
[C---:B------:R-:W-:Y:S01]  /*09e0*/  VIADD R26, R22.reuse, 0x20 ;  /* 0x00000020161a7836 */ /* 0x040fe20000000000 */
[C---:B------:R-:W-:Y:S02]  /*09f0*/  ISETP.NE.AND P2, PT, R22.reuse, RZ, PT ;  /* 0x000000ff1600720c */ /* 0x040fe40003f45270 */
[C---:B------:R-:W-:Y:S02]  /*0a00*/  ISETP.NE.AND P1, PT, R22.reuse, RZ, PT ;  /* 0x000000ff1600720c */ /* 0x040fe40003f25270 */
[----:B------:R-:W-:Y:S01]  /*0a10*/  LOP3.LUT R25, R7, 0x7fffff, RZ, 0xc0, !PT ;  /* 0x007fffff07197812 */ /* 0x000fe200078ec0ff */
[CCC-:B------:R-:W-:Y:S01]  /*0a20*/  FFMA.RP R7, R11.reuse, R23.reuse, R24.reuse ;  /* 0x000000170b077223 */ /* 0x1c0fe20000008018 */
[----:B------:R-:W-:Y:S01]  /*0a30*/  FFMA.RM R24, R11, R23, R24 ;  /* 0x000000170b187223 */ /* 0x000fe20000004018 */
[----:B------:R-:W-:Y:S02]  /*0a40*/  IADD3 R22, PT, PT, -R22, RZ, RZ ;  /* 0x000000ff16167210 */ /* 0x000fe40007ffe1ff */
[----:B------:R-:W-:-:S02]  /*0a50*/  LOP3.LUT R25, R25, 0x800000, RZ, 0xfc, !PT ;  /* 0x0080000019197812 */ /* 0x000fc400078efcff */
[----:B------:R-:W-:Y:S02]  /*0a60*/  FSETP.NEU.FTZ.AND P0, PT, R7, R24, PT ;  /* 0x000000180700720b */ /* 0x000fe40003f1d000 */
[----:B------:R-:W-:Y:S02]  /*0a70*/  SHF.L.U32 R26, R25, R26, RZ ;  /* 0x0000001a191a7219 */ /* 0x000fe400000006ff */
[----:B------:R-:W-:Y:S02]  /*0a80*/  SEL R22, R22, RZ, P2 ;  /* 0x000000ff16167207 */ /* 0x000fe40001000000 */
[----:B------:R-:W-:Y:S02]  /*0a90*/  ISETP.NE.AND P1, PT, R26, RZ, P1 ;  /* 0x000000ff1a00720c */ /* 0x000fe40000f25270 */
[----:B------:R-:W-:Y:S02]  /*0aa0*/  SHF.R.U32.HI R22, RZ, R22, R25 ;  /* 0x00000016ff167219 */ /* 0x000fe40000011619 */
[----:B------:R-:W-:-:S02]  /*0ab0*/  PLOP3.LUT P0, PT, P0, P1, PT, 0xf8, 0x8f ;  /* 0x00000000008f781c */ /* 0x000fc40000703f70 */
[----:B------:R-:W-:Y:S02]  /*0ac0*/  SHF.R.U32.HI R24, RZ, 0x1, R22 ;  /* 0x00000001ff187819 */ /* 0x000fe40000011616 */
[----:B------:R-:W-:-:S04]  /*0ad0*/  SEL R7, RZ, 0x1, !P0 ;  /* 0x00000001ff077807 */ /* 0x000fc80004000000 */
[----:B------:R-:W-:-:S04]  /*0ae0*/  LOP3.LUT R7, R7, 0x1, R24, 0xf8, !PT ;  /* 0x0000000107077812 */ /* 0x000fc800078ef818 */
[----:B------:R-:W-:-:S05]  /*0af0*/  LOP3.LUT R7, R7, R22, RZ, 0xc0, !PT ;  /* 0x0000001607077212 */ /* 0x000fca00078ec0ff */
[----:B------:R-:W-:-:S05]  /*0b00*/  IMAD.IADD R7, R24, 0x1, R7 ;  /* 0x0000000118077824 */ /* 0x000fca00078e0207 */
[----:B------:R-:W-:Y:S01]  /*0b10*/  LOP3.LUT R0, R7, R0, RZ, 0xfc, !PT ;  /* 0x0000000007007212 */ /* 0x000fe200078efcff */
[----:B------:R-:W-:Y:S06]  /*0b20*/  BRA `(.L_x_13) ;  /* 0x0000000000107947 */ /* 0x000fec0003800000 */
.L_x_12:
[----:B------:R-:W-:-:S04]  /*0b30*/  LOP3.LUT R0, R0, 0x80000000, RZ, 0xc0, !PT ;  /* 0x8000000000007812 */ /* 0x000fc800078ec0ff */
[----:B------:R-:W-:Y:S01]  /*0b40*/  LOP3.LUT R0, R0, 0x7f800000, RZ, 0xfc, !PT ;  /* 0x7f80000000007812 */ /* 0x000fe200078efcff */
[----:B------:R-:W-:Y:S06]  /*0b50*/  BRA `(.L_x_13) ;  /* 0x0000000000047947 */ /* 0x000fec0003800000 */
.L_x_11:
[----:B------:R-:W-:-:S07]  /*0b60*/  LEA R0, R7, R0, 0x17 ;  /* 0x0000000007007211 */ /* 0x000fce00078eb8ff */
.L_x_13:
[----:B------:R-:W-:Y:S05]  /*0b70*/  BSYNC.RECONVERGENT B2 ;  /* 0x0000000000027941 */ /* 0x000fea0003800200 */
.L_x_10:
[----:B------:R-:W-:Y:S05]  /*0b80*/  BRA `(.L_x_14) ;  /* 0x0000000000207947 */ /* 0x000fea0003800000 */
.L_x_9:
[----:B------:R-:W-:-:S04]  /*0b90*/  LOP3.LUT R0, R24, 0x80000000, R11, 0x48, !PT ;  /* 0x8000000018007812 */ /* 0x000fc800078e480b */
[----:B------:R-:W-:Y:S01]  /*0ba0*/  LOP3.LUT R0, R0, 0x7f800000, RZ, 0xfc, !PT ;  /* 0x7f80000000007812 */ /* 0x000fe200078efcff */
[----:B------:R-:W-:Y:S06]  /*0bb0*/  BRA `(.L_x_14) ;  /* 0x0000000000147947 */ /* 0x000fec0003800000 */
.L_x_8:
[----:B------:R-:W-:Y:S01]  /*0bc0*/  LOP3.LUT R0, R24, 0x80000000, R11, 0x48, !PT ;  /* 0x8000000018007812 */ /* 0x000fe200078e480b */
[----:B------:R-:W-:Y:S06]  /*0bd0*/  BRA `(.L_x_14) ;  /* 0x00000000000c7947 */ /* 0x000fec0003800000 */
.L_x_7:
[----:B------:R-:W0:Y:S01]  /*0be0*/  MUFU.RSQ R0, -QNAN ;  /* 0xffc0000000007908 */ /* 0x000e220000001400 */
[----:B------:R-:W-:Y:S05]  /*0bf0*/  BRA `(.L_x_14) ;  /* 0x0000000000047947 */ /* 0x000fea0003800000 */
.L_x_6:
[----:B------:R-:W-:-:S07]  /*0c00*/  FADD.FTZ R0, R0, 3 ;  /* 0x4040000000007421 */ /* 0x000fce0000010000 */
.L_x_14:
[----:B------:R-:W-:Y:S05]  /*0c10*/  BSYNC.RECONVERGENT B0 ;  /* 0x0000000000007941 */ /* 0x000fea0003800200 */
.L_x_3:
[----:B------:R-:W-:-:S04]  /*0c20*/  IMAD.MOV.U32 R7, RZ, RZ, 0x0 ;  /* 0x00000000ff077424 */ /* 0x000fc800078e00ff */
[----:B0-----:R-:W-:Y:S05]  /*0c30*/  RET.REL.NODEC R6 `(_Z9kernel_EMP6float4S0_jjjfb) ;  /* 0xfffffff006f07950 */ /* 0x001fea0003c3ffff */
.L_x_15:
[----:B------:R-:W-:-:S00]  /*0c40*/  BRA `(.L_x_15) ;  /* 0xfffffffc00fc7947 */ /* 0x000fc0000383ffff */
[----:B------:R-:W-:-:S00]  /*0c50*/  NOP ;  /* 0x0000000000007918 */ /* 0x000fc00000000000 */
        /* <DEDUP_REMOVED lines=10> */
.L_x_16:


//--------------------- .nv.shared.reserved.0     --------------------------
	.section	.nv.shared.reserved.0,"aw",@nobits
	.weak		__nv_reservedSMEM_offset_0_alias
	.size		__nv_reservedSMEM_offset_0_alias, 0, 64
	.other		__nv_reservedSMEM_offset_0_alias,@"STO_CUDA_RESERVED_SHARED STV_DEFAULT"
__nv_reservedSMEM_offset_0_alias:
	.zero		0
	.zero		64


//--------------------- .nv.constant0._Z9kernel_EMP6float4S0_jjjfb --------------------------
	.section	.nv.constant0._Z9kernel_EMP6float4S0_jjjfb,"a",@progbits
	.sectionflags	@""
	.align	4
.nv.constant0._Z9kernel_EMP6float4S0_jjjfb:
	.zero		929


//--------------------- SYMBOLS --------------------------

	.type		.nv.reservedSmem.offset0,@object
	.size		.nv.reservedSmem.offset0,0x4
